	.headerflags	@"EF_CUDA_TEXMODE_UNIFIED EF_CUDA_64BIT_ADDRESS EF_CUDA_SM86 EF_CUDA_VIRTUAL_SM(EF_CUDA_SM86)"
	.elftype	@"ET_EXEC"


//--------------------- .nv.info                  --------------------------
	.section	.nv.info,"",@"SHT_CUDA_INFO"
	.align	4


	//----- nvinfo : EIATTR_REGCOUNT
	.align		4
        /*0000*/ 	.byte	0x04, 0x2f
        /*0002*/ 	.short	(.L_3 - .L_2)
	.align		4
.L_2:
        /*0004*/ 	.word	index@(triton__0d1d2d3d4d5de)
        /*0008*/ 	.word	0x00000028


	//----- nvinfo : EIATTR_MAX_STACK_SIZE
	.align		4
.L_3:
        /*000c*/ 	.byte	0x04, 0x23
        /*000e*/ 	.short	(.L_5 - .L_4)
	.align		4
.L_4:
        /*0010*/ 	.word	index@(triton__0d1d2d3d4d5de)
        /*0014*/ 	.word	0x00000000


	//----- nvinfo : EIATTR_MIN_STACK_SIZE
	.align		4
.L_5:
        /*0018*/ 	.byte	0x04, 0x12
        /*001a*/ 	.short	(.L_7 - .L_6)
	.align		4
.L_6:
        /*001c*/ 	.word	index@(triton__0d1d2d3d4d5de)
        /*0020*/ 	.word	0x00000000


	//----- nvinfo : EIATTR_FRAME_SIZE
	.align		4
.L_7:
        /*0024*/ 	.byte	0x04, 0x11
        /*0026*/ 	.short	(.L_9 - .L_8)
	.align		4
.L_8:
        /*0028*/ 	.word	index@(triton__0d1d2d3d4d5de)
        /*002c*/ 	.word	0x00000000
.L_9:


//--------------------- .nv.info.triton__0d1d2d3d4d5de --------------------------
	.section	.nv.info.triton__0d1d2d3d4d5de,"",@"SHT_CUDA_INFO"
	.align	4


	//----- nvinfo : EIATTR_CUDA_API_VERSION
	.align		4
        /*0000*/ 	.byte	0x04, 0x37
        /*0002*/ 	.short	(.L_11 - .L_10)
.L_10:
        /*0004*/ 	.word	0x0000007b


	//----- nvinfo : EIATTR_SW2861232_WAR
	.align		4
.L_11:
        /*0008*/ 	.byte	0x01, 0x35
	.zero		2


	//----- nvinfo : EIATTR_PARAM_CBANK
	.align		4
        /*000c*/ 	.byte	0x04, 0x0a
        /*000e*/ 	.short	(.L_13 - .L_12)
	.align		4
.L_12:
        /*0010*/ 	.word	index@(.nv.constant0.triton__0d1d2d3d4d5de)
        /*0014*/ 	.short	0x0160
        /*0016*/ 	.short	0x002c


	//----- nvinfo : EIATTR_CBANK_PARAM_SIZE
	.align		4
.L_13:
        /*0018*/ 	.byte	0x03, 0x19
        /*001a*/ 	.short	0x002c


	//----- nvinfo : EIATTR_KPARAM_INFO
	.align		4
        /*001c*/ 	.byte	0x04, 0x17
        /*001e*/ 	.short	(.L_15 - .L_14)
.L_14:
        /*0020*/ 	.word	0x00000000
        /*0024*/ 	.short	0x0005
        /*0026*/ 	.short	0x0028
        /*0028*/ 	.byte	0x00, 0xf0, 0x11, 0x00


	//----- nvinfo : EIATTR_KPARAM_INFO
	.align		4
.L_15:
        /*002c*/ 	.byte	0x04, 0x17
        /*002e*/ 	.short	(.L_17 - .L_16)
.L_16:
        /*0030*/ 	.word	0x00000000
        /*0034*/ 	.short	0x0004
        /*0036*/ 	.short	0x0020
        /*0038*/ 	.byte	0x00, 0xf0, 0x21, 0x00


	//----- nvinfo : EIATTR_KPARAM_INFO
	.align		4
.L_17:
        /*003c*/ 	.byte	0x04, 0x17
        /*003e*/ 	.short	(.L_19 - .L_18)
.L_18:
        /*0040*/ 	.word	0x00000000
        /*0044*/ 	.short	0x0003
        /*0046*/ 	.short	0x0018
        /*0048*/ 	.byte	0x00, 0xf0, 0x21, 0x00


	//----- nvinfo : EIATTR_KPARAM_INFO
	.align		4
.L_19:
        /*004c*/ 	.byte	0x04, 0x17
        /*004e*/ 	.short	(.L_21 - .L_20)
.L_20:
        /*0050*/ 	.word	0x00000000
        /*0054*/ 	.short	0x0002
        /*0056*/ 	.short	0x0010
        /*0058*/ 	.byte	0x00, 0xf0, 0x21, 0x00


	//----- nvinfo : EIATTR_KPARAM_INFO
	.align		4
.L_21:
        /*005c*/ 	.byte	0x04, 0x17
        /*005e*/ 	.short	(.L_23 - .L_22)
.L_22:
        /*0060*/ 	.word	0x00000000
        /*0064*/ 	.short	0x0001
        /*0066*/ 	.short	0x0008
        /*0068*/ 	.byte	0x00, 0xf0, 0x21, 0x00


	//----- nvinfo : EIATTR_KPARAM_INFO
	.align		4
.L_23:
        /*006c*/ 	.byte	0x04, 0x17
        /*006e*/ 	.short	(.L_25 - .L_24)
.L_24:
        /*0070*/ 	.word	0x00000000
        /*0074*/ 	.short	0x0000
        /*0076*/ 	.short	0x0000
        /*0078*/ 	.byte	0x00, 0xf0, 0x21, 0x00


	//----- nvinfo : EIATTR_MAXREG_COUNT
	.align		4
.L_25:
        /*007c*/ 	.byte	0x03, 0x1b
        /*007e*/ 	.short	0x00ff


	//----- nvinfo : EIATTR_EXIT_INSTR_OFFSETS
	.align		4
        /*0080*/ 	.byte	0x04, 0x1c
        /*0082*/ 	.short	(.L_27 - .L_26)


	//   ....[0]....
.L_26:
        /*0084*/ 	.word	0x00000ad0


	//   ....[1]....
        /*0088*/ 	.word	0x00000af0


	//----- nvinfo : EIATTR_MAX_THREADS
	.align		4
.L_27:
        /*008c*/ 	.byte	0x04, 0x05
        /*008e*/ 	.short	(.L_29 - .L_28)
.L_28:
        /*0090*/ 	.word	0x00000080
        /*0094*/ 	.word	0x00000001
        /*0098*/ 	.word	0x00000001
.L_29:


//--------------------- .nv.rel.action            --------------------------
	.section	.nv.rel.action,"",@"SHT_CUDA_RELOCINFO"
	.align	8
	.sectionentsize	8
        /*0000*/ 	.byte	0x73, 0x00, 0x00, 0x00, 0x00, 0x00, 0x00, 0x00, 0x00, 0x00, 0x00, 0x11, 0x25, 0x00, 0x05, 0x36


//--------------------- .nv.constant0.triton__0d1d2d3d4d5de --------------------------
	.section	.nv.constant0.triton__0d1d2d3d4d5de,"a",@progbits
	.align	4
.nv.constant0.triton__0d1d2d3d4d5de:
	.zero		396


//--------------------- .text.triton__0d1d2d3d4d5de --------------------------
	.section	.text.triton__0d1d2d3d4d5de,"ax",@progbits
	.sectioninfo	@"SHI_REGISTERS=40"
	.align	128
        .global         triton__0d1d2d3d4d5de
        .type           triton__0d1d2d3d4d5de,@function
        .size           triton__0d1d2d3d4d5de,(.L_x_1 - triton__0d1d2d3d4d5de)
        .other          triton__0d1d2d3d4d5de,@"STO_CUDA_ENTRY STV_DEFAULT"
triton__0d1d2d3d4d5de:
.text.triton__0d1d2d3d4d5de:
[----:B------:R-:W-:-:S02]  /*0000*/  MOV R1, c[0x0][0x28] ;  /* 0x00000a0000017a02 */ /* 0x000fc40000000f00 */
[----:B------:R-:W0:Y:S01]  /*0010*/  S2R R0, SR_TID.X ;  /* 0x0000000000007919 */ /* 0x000e220000002100 */
[----:B------:R-:W-:Y:S01]  /*0020*/  MOV R28, 0x4 ;  /* 0x00000004001c7802 */ /* 0x000fe20000000f00 */
[----:B------:R-:W-:Y:S01]  /*0030*/  CS2R R4, SRZ ;  /* 0x0000000000047805 */ /* 0x000fe2000001ff00 */
[----:B------:R-:W-:Y:S01]  /*0040*/  CS2R R6, SRZ ;  /* 0x0000000000067805 */ /* 0x000fe2000001ff00 */
[----:B------:R-:W1:Y:S01]  /*0050*/  S2R R35, SR_CTAID.X ;  /* 0x0000000000237919 */ /* 0x000e620000002500 */
[----:B------:R-:W-:Y:S01]  /*0060*/  ULDC.64 UR4, c[0x0][0x118] ;  /* 0x0000460000047ab9 */ /* 0x000fe20000000a00 */
[----:B0-----:R-:W-:Y:S02]  /*0070*/  SHF.L.U32 R0, R0, 0x2, RZ ;  /* 0x0000000200007819 */ /* 0x001fe400000006ff */
[----:B-1----:R-:W-:Y:S02]  /*0080*/  SHF.R.S32.HI R2, RZ, 0x15, R35 ;  /* 0x00000015ff027819 */ /* 0x002fe40000011423 */
[----:B------:R-:W-:-:S02]  /*0090*/  LOP3.LUT R0, R0, 0x1fc, RZ, 0xc0, !PT ;  /* 0x000001fc00007812 */ /* 0x000fc400078ec0ff */
[----:B------:R-:W-:Y:S02]  /*00a0*/  SGXT R2, R2, 0x1 ;  /* 0x000000010202781a */ /* 0x000fe40000000200 */
[----:B------:R-:W-:-:S04]  /*00b0*/  LEA R35, R35, R0, 0xa ;  /* 0x0000000023237211 */ /* 0x000fc800078e50ff */
[----:B------:R-:W-:Y:S02]  /*00c0*/  LEA.HI R2, R2, R35, RZ, 0x8 ;  /* 0x0000002302027211 */ /* 0x000fe400078f40ff */
[----:B------:R-:W-:Y:S02]  /*00d0*/  ISETP.GE.AND P1, PT, R35, c[0x0][0x188], PT ;  /* 0x0000620023007a0c */ /* 0x000fe40003f26270 */
[----:B------:R-:W-:-:S04]  /*00e0*/  LOP3.LUT R2, R2, 0xffffff00, RZ, 0xc0, !PT ;  /* 0xffffff0002027812 */ /* 0x000fc800078ec0ff */
[----:B------:R-:W-:-:S05]  /*00f0*/  IADD3 R29, R35, -R2, RZ ;  /* 0x80000002231d7210 */ /* 0x000fca0007ffe0ff */
[----:B------:R-:W-:-:S05]  /*0100*/  IMAD.WIDE R2, R29, R28, c[0x0][0x170] ;  /* 0x00005c001d027625 */ /* 0x000fca00078e021c */
[----:B------:R-:W2:Y:S01]  /*0110*/  @!P1 LDG.E.EL.128 R4, [R2.64] ;  /* 0x0000000402049981 */ /* 0x000ea2000c2e1d00 */
[----:B------:R-:W-:Y:S01]  /*0120*/  IADD3 R0, R35, 0x200, RZ ;  /* 0x0000020023007810 */ /* 0x000fe20007ffe0ff */
[----:B------:R-:W-:Y:S01]  /*0130*/  CS2R R24, SRZ ;  /* 0x0000000000187805 */ /* 0x000fe2000001ff00 */
[----:B------:R-:W-:Y:S02]  /*0140*/  CS2R R26, SRZ ;  /* 0x00000000001a7805 */ /* 0x000fe4000001ff00 */
[----:B------:R-:W-:-:S13]  /*0150*/  ISETP.GE.AND P0, PT, R0, c[0x0][0x188], PT ;  /* 0x0000620000007a0c */ /* 0x000fda0003f06270 */
[----:B------:R0:W3:Y:S01]  /*0160*/  @!P0 LDG.E.EL.128 R24, [R2.64] ;  /* 0x0000000402188981 */ /* 0x0000e2000c2e1d00 */
[----:B------:R-:W-:Y:S01]  /*0170*/  CS2R R8, SRZ ;  /* 0x0000000000087805 */ /* 0x000fe2000001ff00 */
[----:B------:R-:W-:Y:S01]  /*0180*/  CS2R R10, SRZ ;  /* 0x00000000000a7805 */ /* 0x000fe2000001ff00 */
[----:B------:R-:W-:Y:S01]  /*0190*/  CS2R R16, SRZ ;  /* 0x0000000000107805 */ /* 0x000fe2000001ff00 */
[----:B------:R-:W-:Y:S01]  /*01a0*/  CS2R R18, SRZ ;  /* 0x0000000000127805 */ /* 0x000fe2000001ff00 */
[----:B------:R-:W-:Y:S01]  /*01b0*/  CS2R R20, SRZ ;  /* 0x0000000000147805 */ /* 0x000fe2000001ff00 */
[----:B------:R-:W-:Y:S01]  /*01c0*/  CS2R R22, SRZ ;  /* 0x0000000000167805 */ /* 0x000fe2000001ff00 */
[----:B------:R-:W-:Y:S01]  /*01d0*/  CS2R R12, SRZ ;  /* 0x00000000000c7805 */ /* 0x000fe2000001ff00 */
[----:B------:R-:W-:Y:S01]  /*01e0*/  CS2R R14, SRZ ;  /* 0x00000000000e7805 */ /* 0x000fe2000001ff00 */
[----:B------:R-:W-:-:S04]  /*01f0*/  IMAD.WIDE R34, R35, R28, c[0x0][0x160] ;  /* 0x0000580023227625 */ /* 0x000fc800078e021c */
[----:B------:R-:W-:Y:S01]  /*0200*/  IMAD.WIDE R36, R29, R28, c[0x0][0x168] ;  /* 0x00005a001d247625 */ /* 0x000fe200078e021c */
[----:B------:R-:W4:Y:S04]  /*0210*/  @!P0 LDG.E.128 R20, [R34.64+0x800] ;  /* 0x0008000422148981 */ /* 0x000f28000c1e1d00 */
[----:B------:R1:W4:Y:S04]  /*0220*/  @!P0 LDG.E.EL.128 R16, [R36.64] ;  /* 0x0000000424108981 */ /* 0x000328000c2e1d00 */
[----:B------:R-:W1:Y:S04]  /*0230*/  @!P1 LDG.E.EL.128 R8, [R36.64] ;  /* 0x0000000424089981 */ /* 0x000e68000c2e1d00 */
[----:B------:R-:W1:Y:S01]  /*0240*/  @!P1 LDG.E.128 R12, [R34.64] ;  /* 0x00000004220c9981 */ /* 0x000e62000c1e1d00 */
[----:B------:R-:W-:Y:S01]  /*0250*/  MOV R0, 0x3e800000 ;  /* 0x3e80000000007802 */ /* 0x000fe20000000f00 */
[----:B--2---:R-:W-:Y:S01]  /*0260*/  FADD R4, R4, 0.0010000000474974513054 ;  /* 0x3a83126f04047421 */ /* 0x004fe20000000000 */
[----:B------:R-:W-:Y:S01]  /*0270*/  FADD R31, R5, 0.0010000000474974513054 ;  /* 0x3a83126f051f7421 */ /* 0x000fe20000000000 */
[----:B------:R-:W-:Y:S01]  /*0280*/  FADD R6, R6, 0.0010000000474974513054 ;  /* 0x3a83126f06067421 */ /* 0x000fe20000000000 */
[----:B------:R-:W-:Y:S01]  /*0290*/  FADD R7, R7, 0.0010000000474974513054 ;  /* 0x3a83126f07077421 */ /* 0x000fe20000000000 */
[----:B0-----:R-:W0:Y:S08]  /*02a0*/  MUFU.SQRT R2, R4 ;  /* 0x0000000400027308 */ /* 0x001e300000002000 */
[----:B------:R-:W2:Y:S01]  /*02b0*/  MUFU.SQRT R31, R31 ;  /* 0x0000001f001f7308 */ /* 0x000ea20000002000 */
[----:B---3--:R-:W-:Y:S01]  /*02c0*/  FADD R24, R24, 0.0010000000474974513054 ;  /* 0x3a83126f18187421 */ /* 0x008fe20000000000 */
[----:B------:R-:W-:-:S06]  /*02d0*/  FADD R25, R25, 0.0010000000474974513054 ;  /* 0x3a83126f19197421 */ /* 0x000fcc0000000000 */
[----:B------:R-:W3:Y:S01]  /*02e0*/  MUFU.SQRT R32, R6 ;  /* 0x0000000600207308 */ /* 0x000ee20000002000 */
[----:B0-----:R-:W-:Y:S01]  /*02f0*/  FSETP.GT.AND P2, PT, R2, 8.50705917302346158658e+37, PT ;  /* 0x7e8000000200780b */ /* 0x001fe20003f44000 */
[----:B------:R-:W-:Y:S01]  /*0300*/  FADD R26, R26, 0.0010000000474974513054 ;  /* 0x3a83126f1a1a7421 */ /* 0x000fe20000000000 */
[----:B------:R-:W-:Y:S01]  /*0310*/  FSETP.GEU.AND P3, PT, R2, 1.175494350822287508e-38, PT ;  /* 0x008000000200780b */ /* 0x000fe20003f6e000 */
[----:B------:R-:W-:-:S04]  /*0320*/  FADD R27, R27, 0.0010000000474974513054 ;  /* 0x3a83126f1b1b7421 */ /* 0x000fc80000000000 */
[----:B------:R0:W5:Y:S01]  /*0330*/  MUFU.SQRT R30, R7 ;  /* 0x00000007001e7308 */ /* 0x0001620000002000 */
[C---:B--2---:R-:W-:Y:S02]  /*0340*/  FSETP.GT.AND P4, PT, R31.reuse, 8.50705917302346158658e+37, PT ;  /* 0x7e8000001f00780b */ /* 0x044fe40003f84000 */
[----:B------:R-:W-:-:S03]  /*0350*/  FSETP.GEU.AND P5, PT, R31, 1.175494350822287508e-38, PT ;  /* 0x008000001f00780b */ /* 0x000fc60003fae000 */
[----:B------:R-:W-:Y:S02]  /*0360*/  @P2 FMUL R2, R2, 0.25 ;  /* 0x3e80000002022820 */ /* 0x000fe40000400000 */
[----:B------:R2:W4:Y:S01]  /*0370*/  MUFU.SQRT R33, R24 ;  /* 0x0000001800217308 */ /* 0x0005220000002000 */
[----:B0-----:R-:W-:Y:S01]  /*0380*/  FSEL R7, R0, 1, P2 ;  /* 0x3f80000000077808 */ /* 0x001fe20001000000 */
[----:B------:R-:W-:Y:S01]  /*0390*/  @!P3 FMUL R2, R2, 16777216 ;  /* 0x4b8000000202b820 */ /* 0x000fe20000400000 */
[C---:B---3--:R-:W-:Y:S02]  /*03a0*/  FSETP.GT.AND P6, PT, R32.reuse, 8.50705917302346158658e+37, PT ;  /* 0x7e8000002000780b */ /* 0x048fe40003fc4000 */
[----:B------:R-:W-:Y:S01]  /*03b0*/  FSETP.GEU.AND P2, PT, R32, 1.175494350822287508e-38, PT ;  /* 0x008000002000780b */ /* 0x000fe20003f4e000 */
[----:B------:R-:W-:Y:S01]  /*03c0*/  @!P3 FMUL R7, R7, 16777216 ;  /* 0x4b8000000707b820 */ /* 0x000fe20000400000 */
[----:B------:R-:W-:Y:S01]  /*03d0*/  @P4 FMUL R31, R31, 0.25 ;  /* 0x3e8000001f1f4820 */ /* 0x000fe20000400000 */
[----:B------:R0:W3:Y:S01]  /*03e0*/  MUFU.SQRT R5, R25 ;  /* 0x0000001900057308 */ /* 0x0000e20000002000 */
[----:B-----5:R-:W-:Y:S01]  /*03f0*/  FSETP.GT.AND P3, PT, R30, 8.50705917302346158658e+37, PT ;  /* 0x7e8000001e00780b */ /* 0x020fe20003f64000 */
[----:B-1----:R-:W-:Y:S01]  /*0400*/  FADD R37, -R9, R13 ;  /* 0x0000000d09257221 */ /* 0x002fe20000000100 */
[----:B--2---:R-:W-:Y:S01]  /*0410*/  FSEL R24, R0, 1, P4 ;  /* 0x3f80000000187808 */ /* 0x004fe20002000000 */
[----:B------:R-:W-:Y:S01]  /*0420*/  @!P5 FMUL R31, R31, 16777216 ;  /* 0x4b8000001f1fd820 */ /* 0x000fe20000400000 */
[----:B------:R-:W-:Y:S01]  /*0430*/  FSETP.GEU.AND P4, PT, R30, 1.175494350822287508e-38, PT ;  /* 0x008000001e00780b */ /* 0x000fe20003f8e000 */
[----:B------:R-:W-:-:S02]  /*0440*/  FADD R14, -R10, R14 ;  /* 0x0000000e0a0e7221 */ /* 0x000fc40000000100 */
[----:B------:R1:W2:Y:S01]  /*0450*/  MUFU.RCP R4, R2 ;  /* 0x0000000200047308 */ /* 0x0002a20000001000 */
[----:B------:R-:W-:Y:S01]  /*0460*/  @!P5 FMUL R24, R24, 16777216 ;  /* 0x4b8000001818d820 */ /* 0x000fe20000400000 */
[----:B----4-:R-:W-:Y:S01]  /*0470*/  FSETP.GT.AND P5, PT, R33, 8.50705917302346158658e+37, PT ;  /* 0x7e8000002100780b */ /* 0x010fe20003fa4000 */
[----:B------:R-:W-:Y:S01]  /*0480*/  @P6 FMUL R32, R32, 0.25 ;  /* 0x3e80000020206820 */ /* 0x000fe20000400000 */
[----:B0-----:R-:W-:Y:S02]  /*0490*/  FSEL R25, R0, 1, P3 ;  /* 0x3f80000000197808 */ /* 0x001fe40001800000 */
[----:B------:R-:W-:Y:S01]  /*04a0*/  @P3 FMUL R30, R30, 0.25 ;  /* 0x3e8000001e1e3820 */ /* 0x000fe20000400000 */
[----:B------:R-:W-:Y:S01]  /*04b0*/  @!P2 FMUL R32, R32, 16777216 ;  /* 0x4b8000002020a820 */ /* 0x000fe20000400000 */
[----:B------:R-:W0:Y:S01]  /*04c0*/  MUFU.SQRT R3, R26 ;  /* 0x0000001a00037308 */ /* 0x000e220000002000 */
[----:B---3--:R-:W-:Y:S01]  /*04d0*/  FSETP.GT.AND P3, PT, R5, 8.50705917302346158658e+37, PT ;  /* 0x7e8000000500780b */ /* 0x008fe20003f64000 */
[----:B------:R-:W-:Y:S01]  /*04e0*/  @!P4 FMUL R30, R30, 16777216 ;  /* 0x4b8000001e1ec820 */ /* 0x000fe20000400000 */
[----:B------:R-:W-:-:S02]  /*04f0*/  @!P4 FMUL R25, R25, 16777216 ;  /* 0x4b8000001919c820 */ /* 0x000fc40000400000 */
[----:B-1----:R-:W-:-:S03]  /*0500*/  FSEL R2, R0, 1, P3 ;  /* 0x3f80000000027808 */ /* 0x002fc60001800000 */
[----:B------:R1:W3:Y:S01]  /*0510*/  MUFU.SQRT R6, R27 ;  /* 0x0000001b00067308 */ /* 0x0002e20000002000 */
[----:B--2---:R-:W-:Y:S01]  /*0520*/  FMUL R4, R4, R7 ;  /* 0x0000000704047220 */ /* 0x004fe20000400000 */
[----:B------:R-:W-:Y:S02]  /*0530*/  FSEL R7, R0, 1, P5 ;  /* 0x3f80000000077808 */ /* 0x000fe40002800000 */
[----:B0-----:R-:W-:-:S04]  /*0540*/  FSETP.GT.AND P4, PT, R3, 8.50705917302346158658e+37, PT ;  /* 0x7e8000000300780b */ /* 0x001fc80003f84000 */
[----:B------:R-:W0:Y:S01]  /*0550*/  MUFU.RCP R31, R31 ;  /* 0x0000001f001f7308 */ /* 0x000e220000001000 */
[----:B-1----:R-:W-:Y:S02]  /*0560*/  FSEL R27, R0, 1, P6 ;  /* 0x3f800000001b7808 */ /* 0x002fe40003000000 */
[C---:B------:R-:W-:Y:S01]  /*0570*/  FSETP.GEU.AND P6, PT, R33.reuse, 1.175494350822287508e-38, PT ;  /* 0x008000002100780b */ /* 0x040fe20003fce000 */
[----:B------:R-:W-:Y:S01]  /*0580*/  @P5 FMUL R33, R33, 0.25 ;  /* 0x3e80000021215820 */ /* 0x000fe20000400000 */
[----:B------:R-:W-:Y:S01]  /*0590*/  FSETP.GEU.AND P5, PT, R3, 1.175494350822287508e-38, PT ;  /* 0x008000000300780b */ /* 0x000fe20003fae000 */
[----:B------:R-:W-:Y:S01]  /*05a0*/  @!P2 FMUL R27, R27, 16777216 ;  /* 0x4b8000001b1ba820 */ /* 0x000fe20000400000 */
[C---:B------:R-:W-:Y:S01]  /*05b0*/  FSETP.GEU.AND P2, PT, R5.reuse, 1.175494350822287508e-38, PT ;  /* 0x008000000500780b */ /* 0x040fe20003f4e000 */
[----:B------:R-:W-:Y:S01]  /*05c0*/  @P3 FMUL R5, R5, 0.25 ;  /* 0x3e80000005053820 */ /* 0x000fe20000400000 */
[----:B---3--:R-:W-:Y:S01]  /*05d0*/  FSETP.GEU.AND P3, PT, R6, 1.175494350822287508e-38, PT ;  /* 0x008000000600780b */ /* 0x008fe20003f6e000 */
[----:B------:R-:W1:Y:S01]  /*05e0*/  MUFU.RCP R30, R30 ;  /* 0x0000001e001e7308 */ /* 0x000e620000001000 */
[----:B------:R-:W-:-:S05]  /*05f0*/  @P4 FMUL R3, R3, 0.25 ;  /* 0x3e80000003034820 */ /* 0x000fca0000400000 */
[----:B------:R-:W-:Y:S01]  /*0600*/  @!P6 FMUL R33, R33, 16777216 ;  /* 0x4b8000002121e820 */ /* 0x000fe20000400000 */
[----:B------:R-:W-:Y:S01]  /*0610*/  @!P6 FMUL R7, R7, 16777216 ;  /* 0x4b8000000707e820 */ /* 0x000fe20000400000 */
[----:B------:R-:W-:Y:S01]  /*0620*/  FSETP.GT.AND P6, PT, R6, 8.50705917302346158658e+37, PT ;  /* 0x7e8000000600780b */ /* 0x000fe20003fc4000 */
[----:B------:R-:W-:Y:S01]  /*0630*/  @!P5 FMUL R3, R3, 16777216 ;  /* 0x4b8000000303d820 */ /* 0x000fe20000400000 */
[----:B------:R-:W-:Y:S01]  /*0640*/  @!P2 FMUL R5, R5, 16777216 ;  /* 0x4b8000000505a820 */ /* 0x000fe20000400000 */
[----:B------:R2:W3:Y:S01]  /*0650*/  MUFU.RCP R26, R33 ;  /* 0x00000021001a7308 */ /* 0x0004e20000001000 */
[----:B0-----:R-:W-:Y:S01]  /*0660*/  FMUL R24, R31, R24 ;  /* 0x000000181f187220 */ /* 0x001fe20000400000 */
[----:B------:R-:W-:Y:S01]  /*0670*/  FSEL R31, R0, 1, P6 ;  /* 0x3f800000001f7808 */ /* 0x000fe20003000000 */
[----:B------:R-:W-:Y:S01]  /*0680*/  @!P2 FMUL R2, R2, 16777216 ;  /* 0x4b8000000202a820 */ /* 0x000fe20000400000 */
[----:B-1----:R-:W-:Y:S01]  /*0690*/  FMUL R25, R30, R25 ;  /* 0x000000191e197220 */ /* 0x002fe20000400000 */
[----:B------:R-:W-:-:S02]  /*06a0*/  FSEL R30, R0, 1, P4 ;  /* 0x3f800000001e7808 */ /* 0x000fc40002000000 */
[----:B------:R-:W-:Y:S01]  /*06b0*/  @!P3 FMUL R31, R31, 16777216 ;  /* 0x4b8000001f1fb820 */ /* 0x000fe20000400000 */
[----:B------:R-:W0:Y:S01]  /*06c0*/  MUFU.RCP R5, R5 ;  /* 0x0000000500057308 */ /* 0x000e220000001000 */
[----:B--2---:R-:W-:Y:S01]  /*06d0*/  FADD R33, -R8, R12 ;  /* 0x0000000c08217221 */ /* 0x004fe20000000100 */
[----:B------:R-:W-:Y:S01]  /*06e0*/  @P6 FMUL R6, R6, 0.25 ;  /* 0x3e80000006066820 */ /* 0x000fe20000400000 */
[----:B------:R-:W-:Y:S01]  /*06f0*/  @!P5 FMUL R30, R30, 16777216 ;  /* 0x4b8000001e1ed820 */ /* 0x000fe20000400000 */
[----:B------:R-:W-:Y:S02]  /*0700*/  IMAD.WIDE R12, R29, R28, c[0x0][0x178] ;  /* 0x00005e001d0c7625 */ /* 0x000fe400078e021c */
[----:B------:R-:W-:Y:S02]  /*0710*/  @!P3 FMUL R6, R6, 16777216 ;  /* 0x4b8000000606b820 */ /* 0x000fe40000400000 */
[----:B------:R-:W1:Y:S01]  /*0720*/  MUFU.RCP R3, R3 ;  /* 0x0000000300037308 */ /* 0x000e620000001000 */
[----:B---3--:R-:W-:Y:S01]  /*0730*/  FMUL R0, R26, R7 ;  /* 0x000000071a007220 */ /* 0x008fe20000400000 */
[----:B------:R-:W-:Y:S01]  /*0740*/  FADD R7, -R17, R21 ;  /* 0x0000001511077221 */ /* 0x000fe20000000100 */
[----:B------:R-:W-:-:S05]  /*0750*/  FADD R26, -R18, R22 ;  /* 0x00000016121a7221 */ /* 0x000fca0000000100 */
[----:B------:R-:W2:Y:S01]  /*0760*/  MUFU.RCP R6, R6 ;  /* 0x0000000600067308 */ /* 0x000ea20000001000 */
[----:B0-----:R-:W-:Y:S01]  /*0770*/  FMUL R2, R5, R2 ;  /* 0x0000000205027220 */ /* 0x001fe20000400000 */
[----:B------:R-:W-:-:S06]  /*0780*/  FADD R5, -R16, R20 ;  /* 0x0000001410057221 */ /* 0x000fcc0000000100 */
[----:B------:R-:W0:Y:S01]  /*0790*/  MUFU.RCP R32, R32 ;  /* 0x0000002000207308 */ /* 0x000e220000001000 */
[----:B-1----:R-:W-:Y:S01]  /*07a0*/  FMUL R3, R3, R30 ;  /* 0x0000001e03037220 */ /* 0x002fe20000400000 */
[----:B------:R-:W-:Y:S01]  /*07b0*/  FADD R30, -R11, R15 ;  /* 0x0000000f0b1e7221 */ /* 0x000fe20000000100 */
[----:B------:R-:W-:Y:S01]  /*07c0*/  CS2R R20, SRZ ;  /* 0x0000000000147805 */ /* 0x000fe2000001ff00 */
[----:B------:R-:W-:Y:S01]  /*07d0*/  CS2R R8, SRZ ;  /* 0x0000000000087805 */ /* 0x000fe2000001ff00 */
[----:B------:R-:W-:Y:S01]  /*07e0*/  CS2R R10, SRZ ;  /* 0x00000000000a7805 */ /* 0x000fe2000001ff00 */
[----:B------:R-:W-:Y:S01]  /*07f0*/  IMAD.WIDE R28, R29, R28, c[0x0][0x180] ;  /* 0x000060001d1c7625 */ /* 0x000fe200078e021c */
[----:B------:R-:W-:Y:S01]  /*0800*/  CS2R R16, SRZ ;  /* 0x0000000000107805 */ /* 0x000fe2000001ff00 */
[----:B--2---:R-:W-:Y:S01]  /*0810*/  FMUL R6, R6, R31 ;  /* 0x0000001f06067220 */ /* 0x004fe20000400000 */
[----:B------:R-:W-:Y:S02]  /*0820*/  FADD R31, -R19, R23 ;  /* 0x00000017131f7221 */ /* 0x000fe40000000100 */
[----:B------:R-:W-:Y:S01]  /*0830*/  CS2R R22, SRZ ;  /* 0x0000000000167805 */ /* 0x000fe2000001ff00 */
[----:B------:R-:W2:Y:S01]  /*0840*/  @!P1 LDG.E.EL.128 R8, [R28.64] ;  /* 0x000000041c089981 */ /* 0x000ea2000c2e1d00 */
[----:B------:R-:W-:Y:S01]  /*0850*/  CS2R R18, SRZ ;  /* 0x0000000000127805 */ /* 0x000fe2000001ff00 */
[----:B0-----:R-:W-:-:S03]  /*0860*/  FMUL R27, R32, R27 ;  /* 0x0000001b201b7220 */ /* 0x001fc60000400000 */
[----:B------:R0:W2:Y:S01]  /*0870*/  @!P1 LDG.E.EL.128 R20, [R12.64] ;  /* 0x000000040c149981 */ /* 0x0000a2000c2e1d00 */
[----:B------:R-:W-:-:S03]  /*0880*/  FMUL R27, R27, R14 ;  /* 0x0000000e1b1b7220 */ /* 0x000fc60000400000 */
[----:B------:R0:W3:Y:S01]  /*0890*/  @!P0 LDG.E.EL.128 R16, [R12.64] ;  /* 0x000000040c108981 */ /* 0x0000e2000c2e1d00 */
[----:B------:R-:W-:Y:S01]  /*08a0*/  CS2R R14, SRZ ;  /* 0x00000000000e7805 */ /* 0x000fe2000001ff00 */
[----:B0-----:R-:W-:-:S06]  /*08b0*/  CS2R R12, SRZ ;  /* 0x00000000000c7805 */ /* 0x001fcc000001ff00 */
[----:B------:R-:W3:Y:S01]  /*08c0*/  @!P0 LDG.E.EL.128 R12, [R28.64] ;  /* 0x000000041c0c8981 */ /* 0x000ee2000c2e1d00 */
[----:B------:R-:W-:Y:S01]  /*08d0*/  FMUL R30, R25, R30 ;  /* 0x0000001e191e7220 */ /* 0x000fe20000400000 */
[----:B------:R-:W-:Y:S01]  /*08e0*/  FMUL R24, R24, R37 ;  /* 0x0000002518187220 */ /* 0x000fe20000400000 */
[----:B------:R-:W-:Y:S01]  /*08f0*/  FMUL R33, R4, R33 ;  /* 0x0000002104217220 */ /* 0x000fe20000400000 */
[----:B------:R-:W-:Y:S01]  /*0900*/  FMUL R6, R6, R31 ;  /* 0x0000001f06067220 */ /* 0x000fe20000400000 */
[----:B------:R-:W-:Y:S01]  /*0910*/  FMUL R3, R3, R26 ;  /* 0x0000001a03037220 */ /* 0x000fe20000400000 */
[----:B------:R-:W-:Y:S01]  /*0920*/  FMUL R2, R2, R7 ;  /* 0x0000000702027220 */ /* 0x000fe20000400000 */
[----:B------:R-:W-:Y:S01]  /*0930*/  FMUL R5, R0, R5 ;  /* 0x0000000500057220 */ /* 0x000fe20000400000 */
[----:B--2---:R-:W-:Y:S01]  /*0940*/  FFMA R11, R30, R23, R11 ;  /* 0x000000171e0b7223 */ /* 0x004fe2000000000b */
[----:B------:R-:W-:Y:S01]  /*0950*/  FFMA R10, R27, R22, R10 ;  /* 0x000000161b0a7223 */ /* 0x000fe2000000000a */
[----:B------:R-:W-:Y:S01]  /*0960*/  FFMA R9, R24, R21, R9 ;  /* 0x0000001518097223 */ /* 0x000fe20000000009 */
[----:B------:R-:W-:-:S02]  /*0970*/  FFMA R8, R33, R20, R8 ;  /* 0x0000001421087223 */ /* 0x000fc40000000008 */
[----:B------:R-:W-:Y:S02]  /*0980*/  FSETP.GT.AND P5, PT, R11, RZ, PT ;  /* 0x000000ff0b00720b */ /* 0x000fe40003fa4000 */
[----:B------:R-:W-:Y:S02]  /*0990*/  FSETP.GT.AND P6, PT, R10, RZ, PT ;  /* 0x000000ff0a00720b */ /* 0x000fe40003fc4000 */
[----:B------:R-:W-:Y:S02]  /*09a0*/  FSETP.GT.AND P2, PT, R9, RZ, PT ;  /* 0x000000ff0900720b */ /* 0x000fe40003f44000 */
[----:B------:R-:W-:Y:S01]  /*09b0*/  FSETP.GT.AND P3, PT, R8, RZ, PT ;  /* 0x000000ff0800720b */ /* 0x000fe20003f64000 */
[----:B---3--:R-:W-:Y:S01]  /*09c0*/  FFMA R15, R6, R19, R15 ;  /* 0x00000013060f7223 */ /* 0x008fe2000000000f */
[----:B------:R-:W-:Y:S01]  /*09d0*/  FFMA R14, R3, R18, R14 ;  /* 0x00000012030e7223 */ /* 0x000fe2000000000e */
[----:B------:R-:W-:Y:S01]  /*09e0*/  FFMA R12, R5, R16, R12 ;  /* 0x00000010050c7223 */ /* 0x000fe2000000000c */
[----:B------:R-:W-:-:S03]  /*09f0*/  FFMA R13, R2, R17, R13 ;  /* 0x00000011020d7223 */ /* 0x000fc6000000000d */
[----:B------:R-:W-:Y:S02]  /*0a00*/  @!P5 FMUL R11, R11, 0.0099999997764825820923 ;  /* 0x3c23d70a0b0bd820 */ /* 0x000fe40000400000 */
[----:B------:R-:W-:Y:S02]  /*0a10*/  @!P6 FMUL R10, R10, 0.0099999997764825820923 ;  /* 0x3c23d70a0a0ae820 */ /* 0x000fe40000400000 */
[----:B------:R-:W-:Y:S01]  /*0a20*/  @!P2 FMUL R9, R9, 0.0099999997764825820923 ;  /* 0x3c23d70a0909a820 */ /* 0x000fe20000400000 */
[----:B------:R-:W-:Y:S02]  /*0a30*/  FSETP.GT.AND P4, PT, R15, RZ, PT ;  /* 0x000000ff0f00720b */ /* 0x000fe40003f84000 */
[----:B------:R-:W-:Y:S02]  /*0a40*/  FSETP.GT.AND P5, PT, R14, RZ, PT ;  /* 0x000000ff0e00720b */ /* 0x000fe40003fa4000 */
[----:B------:R-:W-:Y:S02]  /*0a50*/  FSETP.GT.AND P6, PT, R13, RZ, PT ;  /* 0x000000ff0d00720b */ /* 0x000fe40003fc4000 */
[----:B------:R-:W-:Y:S01]  /*0a60*/  FSETP.GT.AND P2, PT, R12, RZ, PT ;  /* 0x000000ff0c00720b */ /* 0x000fe20003f44000 */
[----:B------:R-:W-:-:S05]  /*0a70*/  @!P3 FMUL R8, R8, 0.0099999997764825820923 ;  /* 0x3c23d70a0808b820 */ /* 0x000fca0000400000 */
[----:B------:R0:W-:Y:S01]  /*0a80*/  @!P1 STG.E.128 [R34.64], R8 ;  /* 0x0000000822009986 */ /* 0x0001e2000c101d04 */
[----:B------:R-:W-:Y:S02]  /*0a90*/  @!P4 FMUL R15, R15, 0.0099999997764825820923 ;  /* 0x3c23d70a0f0fc820 */ /* 0x000fe40000400000 */
[----:B------:R-:W-:Y:S02]  /*0aa0*/  @!P5 FMUL R14, R14, 0.0099999997764825820923 ;  /* 0x3c23d70a0e0ed820 */ /* 0x000fe40000400000 */
[----:B------:R-:W-:Y:S02]  /*0ab0*/  @!P6 FMUL R13, R13, 0.0099999997764825820923 ;  /* 0x3c23d70a0d0de820 */ /* 0x000fe40000400000 */
[----:B------:R-:W-:Y:S01]  /*0ac0*/  @!P2 FMUL R12, R12, 0.0099999997764825820923 ;  /* 0x3c23d70a0c0ca820 */ /* 0x000fe20000400000 */
[----:B------:R-:W-:Y:S06]  /*0ad0*/  @P0 EXIT ;  /* 0x000000000000094d */ /* 0x000fec0003800000 */
[----:B------:R-:W-:Y:S01]  /*0ae0*/  STG.E.128 [R34.64+0x800], R12 ;  /* 0x0008000c22007986 */ /* 0x000fe2000c101d04 */
[----:B------:R-:W-:Y:S05]  /*0af0*/  EXIT ;  /* 0x000000000000794d */ /* 0x000fea0003800000 */
.L_x_0:
[----:B------:R-:W-:-:S00]  /*0b00*/  BRA `(.L_x_0) ;  /* 0xfffffff000007947 */ /* 0x000fc0000383ffff */
[----:B------:R-:W-:-:S00]  /*0b10*/  NOP ;  /* 0x0000000000007918 */ /* 0x000fc00000000000 */
        /* <DEDUP_REMOVED lines=14> */
.L_x_1:


//--------------------- .nv.global.init           --------------------------
	.section	.nv.global.init,"aw",@progbits
.nv.global.init:
	.type		_$_str,@object
	.size		_$_str,(_$_str_$_2 - _$_str)
_$_str:
        /*0000*/ 	.byte	0x5f, 0x5f, 0x43, 0x55, 0x44, 0x41, 0x5f, 0x46, 0x54, 0x5a, 0x00
	.type		_$_str_$_2,@object
	.size		_$_str_$_2,(.L_1 - _$_str_$_2)
_$_str_$_2:
        /*000b*/ 	.byte	0x5f, 0x5f, 0x43, 0x55, 0x44, 0x41, 0x5f, 0x50, 0x52, 0x45, 0x43, 0x5f, 0x53, 0x51, 0x52, 0x54
        /*001b*/ 	.byte	0x00
.L_1:
